	.headerflags	@"EF_CUDA_TEXMODE_UNIFIED EF_CUDA_64BIT_ADDRESS EF_CUDA_ACCELERATORS EF_CUDA_SM90 EF_CUDA_VIRTUAL_SM(EF_CUDA_SM90)"
	.elftype	@"ET_EXEC"


//--------------------- .nv.info                  --------------------------
	.section	.nv.info,"",@"SHT_CUDA_INFO"
	.align	4


	//----- nvinfo : EIATTR_REGCOUNT
	.align		4
        /*0000*/ 	.byte	0x04, 0x2f
        /*0002*/ 	.short	(.L_3 - .L_2)
	.align		4
.L_2:
        /*0004*/ 	.word	index@(triton_poi_fused__native_batch_norm_legit_no_training_convolution_relu_5)
        /*0008*/ 	.word	0x00000028


	//----- nvinfo : EIATTR_MIN_STACK_SIZE
	.align		4
.L_3:
        /*000c*/ 	.byte	0x04, 0x12
        /*000e*/ 	.short	(.L_5 - .L_4)
	.align		4
.L_4:
        /*0010*/ 	.word	index@(triton_poi_fused__native_batch_norm_legit_no_training_convolution_relu_5)
        /*0014*/ 	.word	0x00000000


	//----- nvinfo : EIATTR_FRAME_SIZE
	.align		4
.L_5:
        /*0018*/ 	.byte	0x04, 0x11
        /*001a*/ 	.short	(.L_7 - .L_6)
	.align		4
.L_6:
        /*001c*/ 	.word	index@(triton_poi_fused__native_batch_norm_legit_no_training_convolution_relu_5)
        /*0020*/ 	.word	0x00000000


	//----- nvinfo : EIATTR_MIN_STACK_SIZE
	.align		4
.L_7:
        /*0024*/ 	.byte	0x04, 0x12
        /*0026*/ 	.short	(.L_9 - .L_8)
	.align		4
.L_8:
        /*0028*/ 	.word	index@(triton_poi_fused__native_batch_norm_legit_no_training_convolution_relu_5)
        /*002c*/ 	.word	0x00000000
.L_9:


//--------------------- .nv.info.triton_poi_fused__native_batch_norm_legit_no_training_convolution_relu_5 --------------------------
	.section	.nv.info.triton_poi_fused__native_batch_norm_legit_no_training_convolution_relu_5,"",@"SHT_CUDA_INFO"
	.sectionflags	@""
	.align	4


	//----- nvinfo : EIATTR_CUDA_API_VERSION
	.align		4
        /*0000*/ 	.byte	0x04, 0x37
        /*0002*/ 	.short	(.L_11 - .L_10)
.L_10:
        /*0004*/ 	.word	0x0000007c


	//----- nvinfo : EIATTR_KPARAM_INFO
	.align		4
.L_11:
        /*0008*/ 	.byte	0x04, 0x17
        /*000a*/ 	.short	(.L_13 - .L_12)
.L_12:
        /*000c*/ 	.word	0x00000000
        /*0010*/ 	.short	0x0008
        /*0012*/ 	.short	0x003c
        /*0014*/ 	.byte	0x00, 0xf0, 0x11, 0x00


	//----- nvinfo : EIATTR_KPARAM_INFO
	.align		4
.L_13:
        /*0018*/ 	.byte	0x04, 0x17
        /*001a*/ 	.short	(.L_15 - .L_14)
.L_14:
        /*001c*/ 	.word	0x00000000
        /*0020*/ 	.short	0x0007
        /*0022*/ 	.short	0x0038
        /*0024*/ 	.byte	0x00, 0xf0, 0x11, 0x00


	//----- nvinfo : EIATTR_KPARAM_INFO
	.align		4
.L_15:
        /*0028*/ 	.byte	0x04, 0x17
        /*002a*/ 	.short	(.L_17 - .L_16)
.L_16:
        /*002c*/ 	.word	0x00000000
        /*0030*/ 	.short	0x0006
        /*0032*/ 	.short	0x0030
        /*0034*/ 	.byte	0x00, 0xf4, 0x21, 0x00


	//----- nvinfo : EIATTR_KPARAM_INFO
	.align		4
.L_17:
        /*0038*/ 	.byte	0x04, 0x17
        /*003a*/ 	.short	(.L_19 - .L_18)
.L_18:
        /*003c*/ 	.word	0x00000000
        /*0040*/ 	.short	0x0005
        /*0042*/ 	.short	0x0028
        /*0044*/ 	.byte	0x00, 0xf4, 0x21, 0x00


	//----- nvinfo : EIATTR_KPARAM_INFO
	.align		4
.L_19:
        /*0048*/ 	.byte	0x04, 0x17
        /*004a*/ 	.short	(.L_21 - .L_20)
.L_20:
        /*004c*/ 	.word	0x00000000
        /*0050*/ 	.short	0x0004
        /*0052*/ 	.short	0x0020
        /*0054*/ 	.byte	0x00, 0xf4, 0x21, 0x00


	//----- nvinfo : EIATTR_KPARAM_INFO
	.align		4
.L_21:
        /*0058*/ 	.byte	0x04, 0x17
        /*005a*/ 	.short	(.L_23 - .L_22)
.L_22:
        /*005c*/ 	.word	0x00000000
        /*0060*/ 	.short	0x0003
        /*0062*/ 	.short	0x0018
        /*0064*/ 	.byte	0x00, 0xf4, 0x21, 0x00


	//----- nvinfo : EIATTR_KPARAM_INFO
	.align		4
.L_23:
        /*0068*/ 	.byte	0x04, 0x17
        /*006a*/ 	.short	(.L_25 - .L_24)
.L_24:
        /*006c*/ 	.word	0x00000000
        /*0070*/ 	.short	0x0002
        /*0072*/ 	.short	0x0010
        /*0074*/ 	.byte	0x00, 0xf4, 0x21, 0x00


	//----- nvinfo : EIATTR_KPARAM_INFO
	.align		4
.L_25:
        /*0078*/ 	.byte	0x04, 0x17
        /*007a*/ 	.short	(.L_27 - .L_26)
.L_26:
        /*007c*/ 	.word	0x00000000
        /*0080*/ 	.short	0x0001
        /*0082*/ 	.short	0x0008
        /*0084*/ 	.byte	0x00, 0xf4, 0x21, 0x00


	//----- nvinfo : EIATTR_KPARAM_INFO
	.align		4
.L_27:
        /*0088*/ 	.byte	0x04, 0x17
        /*008a*/ 	.short	(.L_29 - .L_28)
.L_28:
        /*008c*/ 	.word	0x00000000
        /*0090*/ 	.short	0x0000
        /*0092*/ 	.short	0x0000
        /*0094*/ 	.byte	0x00, 0xf4, 0x21, 0x00


	//----- nvinfo : EIATTR_SPARSE_MMA_MASK
	.align		4
.L_29:
        /*0098*/ 	.byte	0x03, 0x50
        /*009a*/ 	.short	0x0000


	//----- nvinfo : EIATTR_MAXREG_COUNT
	.align		4
        /*009c*/ 	.byte	0x03, 0x1b
        /*009e*/ 	.short	0x00ff


	//----- nvinfo : EIATTR_EXIT_INSTR_OFFSETS
	.align		4
        /*00a0*/ 	.byte	0x04, 0x1c
        /*00a2*/ 	.short	(.L_31 - .L_30)


	//   ....[0]....
.L_30:
        /*00a4*/ 	.word	0x000012b0


	//   ....[1]....
        /*00a8*/ 	.word	0x000012f0


	//----- nvinfo : EIATTR_REQNTID
	.align		4
.L_31:
        /*00ac*/ 	.byte	0x04, 0x10
        /*00ae*/ 	.short	(.L_33 - .L_32)
.L_32:
        /*00b0*/ 	.word	0x00000100
        /*00b4*/ 	.word	0x00000001
        /*00b8*/ 	.word	0x00000001


	//----- nvinfo : EIATTR_CBANK_PARAM_SIZE
	.align		4
.L_33:
        /*00bc*/ 	.byte	0x03, 0x19
        /*00be*/ 	.short	0x0040


	//----- nvinfo : EIATTR_PARAM_CBANK
	.align		4
        /*00c0*/ 	.byte	0x04, 0x0a
        /*00c2*/ 	.short	(.L_35 - .L_34)
	.align		4
.L_34:
        /*00c4*/ 	.word	index@(.nv.constant0.triton_poi_fused__native_batch_norm_legit_no_training_convolution_relu_5)
        /*00c8*/ 	.short	0x0210
        /*00ca*/ 	.short	0x0040


	//----- nvinfo : EIATTR_SW_WAR
	.align		4
.L_35:
        /*00cc*/ 	.byte	0x04, 0x36
        /*00ce*/ 	.short	(.L_37 - .L_36)
.L_36:
        /*00d0*/ 	.word	0x00000008
.L_37:


//--------------------- .nv.callgraph             --------------------------
	.section	.nv.callgraph,"",@"SHT_CUDA_CALLGRAPH"
	.align	4
	.sectionentsize	8
	.align		4
        /*0000*/ 	.word	0x00000000
	.align		4
        /*0004*/ 	.word	0xffffffff
	.align		4
        /*0008*/ 	.word	0x00000000
	.align		4
        /*000c*/ 	.word	0xfffffffe
	.align		4
        /*0010*/ 	.word	0x00000000
	.align		4
        /*0014*/ 	.word	0xfffffffd
	.align		4
        /*0018*/ 	.word	0x00000000
	.align		4
        /*001c*/ 	.word	0xfffffffc


//--------------------- .nv.constant4             --------------------------
	.section	.nv.constant4,"a",@progbits
	.align	8
	.align		8
.nv.constant4:
        /*0000*/ 	.dword	_$_str
	.align		8
        /*0008*/ 	.dword	_$_str_$_2


//--------------------- .text.triton_poi_fused__native_batch_norm_legit_no_training_convolution_relu_5 --------------------------
	.section	.text.triton_poi_fused__native_batch_norm_legit_no_training_convolution_relu_5,"ax",@progbits
	.sectionflags	@"SHF_BARRIERS=1"
	.align	128
        .global         triton_poi_fused__native_batch_norm_legit_no_training_convolution_relu_5
        .type           triton_poi_fused__native_batch_norm_legit_no_training_convolution_relu_5,@function
        .size           triton_poi_fused__native_batch_norm_legit_no_training_convolution_relu_5,(.L_x_1 - triton_poi_fused__native_batch_norm_legit_no_training_convolution_relu_5)
        .other          triton_poi_fused__native_batch_norm_legit_no_training_convolution_relu_5,@"STO_CUDA_ENTRY STV_DEFAULT"
triton_poi_fused__native_batch_norm_legit_no_training_convolution_relu_5:
.text.triton_poi_fused__native_batch_norm_legit_no_training_convolution_relu_5:
[----:B------:R-:W0:Y:S01]  /*0000*/  LDC R1, c[0x0][0x28] ;  /* 0x00000a00ff017b82 */ /* 0x000e220000000800 */
[----:B------:R-:W1:Y:S07]  /*0010*/  S2R R25, SR_TID.X ;  /* 0x0000000000197919 */ /* 0x000e6e0000002100 */
[----:B------:R-:W2:Y:S01]  /*0020*/  LDC.64 R28, c[0x0][0x210] ;  /* 0x00008400ff1c7b82 */ /* 0x000ea20000000a00 */
[----:B------:R-:W-:Y:S02]  /*0030*/  CS2R R12, SRZ ;  /* 0x00000000000c7805 */ /* 0x000fe4000001ff00 */
[----:B------:R-:W-:Y:S01]  /*0040*/  CS2R R14, SRZ ;  /* 0x00000000000e7805 */ /* 0x000fe2000001ff00 */
[----:B------:R-:W3:Y:S01]  /*0050*/  S2R R26, SR_CTAID.Y ;  /* 0x00000000001a7919 */ /* 0x000ee20000002600 */
[----:B------:R-:W-:Y:S01]  /*0060*/  ULDC.64 UR6, c[0x0][0x208] ;  /* 0x0000820000067ab9 */ /* 0x000fe20000000a00 */
[----:B------:R-:W-:Y:S01]  /*0070*/  CS2R R8, SRZ ;  /* 0x0000000000087805 */ /* 0x000fe2000001ff00 */
[----:B------:R-:W4:Y:S01]  /*0080*/  S2R R30, SR_CTAID.X ;  /* 0x00000000001e7919 */ /* 0x000f220000002500 */
[----:B-1----:R-:W-:Y:S01]  /*0090*/  IMAD.SHL.U32 R31, R25, 0x4, RZ ;  /* 0x00000004191f7824 */ /* 0x002fe200078e00ff */
[----:B------:R-:W-:-:S02]  /*00a0*/  SHF.R.U32.HI R5, RZ, 0x6, R25 ;  /* 0x00000006ff057819 */ /* 0x000fc40000011619 */
[--C-:B---3--:R-:W-:Y:S02]  /*00b0*/  SHF.R.S32.HI R2, RZ, 0x17, R26.reuse ;  /* 0x00000017ff027819 */ /* 0x108fe4000001141a */
[----:B------:R-:W-:Y:S02]  /*00c0*/  LOP3.LUT R3, R31, 0xfc, RZ, 0xc0, !PT ;  /* 0x000000fc1f037812 */ /* 0x000fe400078ec0ff */
[----:B------:R-:W-:Y:S01]  /*00d0*/  SGXT R2, R2, 0x1 ;  /* 0x000000010202781a */ /* 0x000fe20000000200 */
[----:B----4-:R-:W-:Y:S01]  /*00e0*/  IMAD.SHL.U32 R30, R30, 0x10, RZ ;  /* 0x000000101e1e7824 */ /* 0x010fe200078e00ff */
[----:B------:R-:W-:Y:S02]  /*00f0*/  PRMT R3, R3, 0x6540, R26 ;  /* 0x0000654003037816 */ /* 0x000fe4000000001a */
[----:B------:R-:W-:Y:S02]  /*0100*/  SGXT.U32 R5, R5, 0x2 ;  /* 0x000000020505781a */ /* 0x000fe40000000000 */
[----:B------:R-:W-:-:S04]  /*0110*/  LEA.HI R0, R2, R3, RZ, 0x8 ;  /* 0x0000000302007211 */ /* 0x000fc800078f40ff */
[C---:B------:R-:W-:Y:S01]  /*0120*/  LOP3.LUT R4, R0.reuse, 0xffffff00, RZ, 0xc0, !PT ;  /* 0xffffff0000047812 */ /* 0x040fe200078ec0ff */
[----:B------:R-:W-:Y:S01]  /*0130*/  IMAD.SHL.U32 R6, R0, 0x40, RZ ;  /* 0x0000004000067824 */ /* 0x000fe200078e00ff */
[----:B------:R-:W-:-:S04]  /*0140*/  LOP3.LUT R0, R30, R5, RZ, 0xfc, !PT ;  /* 0x000000051e007212 */ /* 0x000fc800078efcff */
[----:B------:R-:W-:Y:S02]  /*0150*/  LOP3.LUT R6, R6, 0xffffc000, RZ, 0xc0, !PT ;  /* 0xffffc00006067812 */ /* 0x000fe400078ec0ff */
[----:B------:R-:W-:Y:S02]  /*0160*/  ISETP.GE.AND P3, PT, R0, 0x40, PT ;  /* 0x000000400000780c */ /* 0x000fe40003f66270 */
[----:B------:R-:W-:Y:S02]  /*0170*/  IADD3 R7, R6, R3, -R4 ;  /* 0x0000000306077210 */ /* 0x000fe40007ffe804 */
[----:B------:R-:W-:-:S03]  /*0180*/  LOP3.LUT R6, R0, 0x4, RZ, 0xfc, !PT ;  /* 0x0000000400067812 */ /* 0x000fc600078efcff */
[----:B------:R-:W-:-:S04]  /*0190*/  IMAD R3, R0, 0x100, R7 ;  /* 0x0000010000037824 */ /* 0x000fc800078e0207 */
[----:B--2---:R-:W-:-:S05]  /*01a0*/  IMAD.WIDE R18, R3, 0x4, R28 ;  /* 0x0000000403127825 */ /* 0x004fca00078e021c */
[----:B------:R1:W2:Y:S01]  /*01b0*/  @!P3 LDG.E.EL.128 R12, desc[UR6][R18.64] ;  /* 0x00000006120cb981 */ /* 0x0002a2000c2e1d00 */
[C---:B------:R-:W-:Y:S01]  /*01c0*/  ISETP.GE.AND P2, PT, R6.reuse, 0x40, PT ;  /* 0x000000400600780c */ /* 0x040fe20003f46270 */
[----:B------:R-:W-:Y:S01]  /*01d0*/  IMAD R6, R6, 0x100, R7 ;  /* 0x0000010006067824 */ /* 0x000fe200078e0207 */
[----:B------:R-:W-:Y:S02]  /*01e0*/  CS2R R10, SRZ ;  /* 0x00000000000a7805 */ /* 0x000fe4000001ff00 */
[----:B------:R-:W-:Y:S02]  /*01f0*/  LOP3.LUT R5, R0, 0x8, RZ, 0xfc, !PT ;  /* 0x0000000800057812 */ /* 0x000fe400078efcff */
[----:B------:R-:W-:Y:S01]  /*0200*/  CS2R R16, SRZ ;  /* 0x0000000000107805 */ /* 0x000fe2000001ff00 */
[----:B------:R-:W-:Y:S01]  /*0210*/  IMAD.WIDE R32, R6, 0x4, R28 ;  /* 0x0000000406207825 */ /* 0x000fe200078e021c */
[----:B------:R-:W-:Y:S02]  /*0220*/  LOP3.LUT R0, R0, 0xc, RZ, 0xfc, !PT ;  /* 0x0000000c00007812 */ /* 0x000fe400078efcff */
[----:B------:R-:W-:-:S02]  /*0230*/  ISETP.GE.AND P1, PT, R5, 0x40, PT ;  /* 0x000000400500780c */ /* 0x000fc40003f26270 */
[----:B-1----:R-:W-:Y:S02]  /*0240*/  CS2R R18, SRZ ;  /* 0x0000000000127805 */ /* 0x002fe4000001ff00 */
[----:B------:R-:W-:Y:S01]  /*0250*/  LEA R5, R5, R7, 0x8 ;  /* 0x0000000705057211 */ /* 0x000fe200078e40ff */
[----:B------:R-:W3:Y:S04]  /*0260*/  @!P2 LDG.E.EL.128 R8, desc[UR6][R32.64] ;  /* 0x000000062008a981 */ /* 0x000ee8000c2e1d00 */
[----:B------:R-:W-:-:S05]  /*0270*/  IMAD.WIDE R34, R5, 0x4, R28 ;  /* 0x0000000405227825 */ /* 0x000fca00078e021c */
[----:B------:R1:W4:Y:S01]  /*0280*/  @!P1 LDG.E.EL.128 R16, desc[UR6][R34.64] ;  /* 0x0000000622109981 */ /* 0x000322000c2e1d00 */
[C---:B------:R-:W-:Y:S01]  /*0290*/  ISETP.GE.AND P0, PT, R0.reuse, 0x40, PT ;  /* 0x000000400000780c */ /* 0x040fe20003f06270 */
[----:B------:R-:W-:Y:S01]  /*02a0*/  IMAD R0, R0, 0x100, R7 ;  /* 0x0000010000007824 */ /* 0x000fe200078e0207 */
[----:B------:R-:W-:Y:S02]  /*02b0*/  CS2R R20, SRZ ;  /* 0x0000000000147805 */ /* 0x000fe4000001ff00 */
[----:B------:R-:W-:Y:S01]  /*02c0*/  CS2R R22, SRZ ;  /* 0x0000000000167805 */ /* 0x000fe2000001ff00 */
[----:B------:R-:W-:Y:S01]  /*02d0*/  IMAD.WIDE R36, R0, 0x4, R28 ;  /* 0x0000000400247825 */ /* 0x000fe200078e021c */
[----:B------:R-:W5:Y:S07]  /*02e0*/  S2UR UR5, SR_CgaCtaId ;  /* 0x00000000000579c3 */ /* 0x000f6e0000008800 */
[----:B------:R1:W4:Y:S01]  /*02f0*/  @!P0 LDG.E.EL.128 R20, desc[UR6][R36.64] ;  /* 0x0000000624148981 */ /* 0x000322000c2e1d00 */
[----:B------:R-:W-:Y:S01]  /*0300*/  SHF.R.U32.HI R4, RZ, 0x2, R25 ;  /* 0x00000002ff047819 */ /* 0x000fe20000011619 */
[----:B------:R-:W-:Y:S01]  /*0310*/  UMOV UR4, 0x400 ;  /* 0x0000040000047882 */ /* 0x000fe20000000000 */
[----:B------:R-:W-:Y:S01]  /*0320*/  PRMT R7, R25, 0x6540, R26 ;  /* 0x0000654019077816 */ /* 0x000fe2000000001a */
[----:B------:R-:W5:Y:S01]  /*0330*/  LDC.64 R28, c[0x0][0x220] ;  /* 0x00008800ff1c7b82 */ /* 0x000f620000000a00 */
[----:B------:R-:W-:-:S02]  /*0340*/  LOP3.LUT R4, R4, 0x30, RZ, 0xc0, !PT ;  /* 0x0000003004047812 */ /* 0x000fc400078ec0ff */
[----:B------:R-:W-:Y:S02]  /*0350*/  LEA.HI R2, R2, R7, RZ, 0x8 ;  /* 0x0000000702027211 */ /* 0x000fe400078f40ff */
[----:B------:R-:W-:Y:S01]  /*0360*/  LOP3.LUT R24, R31, 0x3fc, RZ, 0xc0, !PT ;  /* 0x000003fc1f187812 */ /* 0x000fe200078ec0ff */
[----:B-1----:R-:W-:Y:S02]  /*0370*/  HFMA2.MMA R34, -RZ, RZ, 1.625, 0 ;  /* 0x3e800000ff227435 */ /* 0x002fe400000001ff */
[----:B------:R-:W1:Y:S01]  /*0380*/  LDC.64 R36, c[0x0][0x238] ;  /* 0x00008e00ff247b82 */ /* 0x000e620000000a00 */
[----:B0----5:R-:W-:Y:S01]  /*0390*/  UPRMT UR4, UR5, 0x654, UR4 ;  /* 0x0000065405047896 */ /* 0x021fe20008000004 */
[----:B------:R-:W-:-:S05]  /*03a0*/  LOP3.LUT R32, R2, 0xffffff00, RZ, 0xc0, !PT ;  /* 0xffffff0002207812 */ /* 0x000fca00078ec0ff */
[----:B------:R-:W-:-:S04]  /*03b0*/  VIADD R27, R4, UR4 ;  /* 0x00000004041b7c36 */ /* 0x000fc80008000000 */
[----:B------:R-:W-:Y:S01]  /*03c0*/  IMAD R2, R24, 0x4, R27 ;  /* 0x0000000418027824 */ /* 0x000fe200078e021b */
[----:B------:R-:W-:-:S04]  /*03d0*/  LOP3.LUT R4, R25, 0xff, RZ, 0xc0, !PT ;  /* 0x000000ff19047812 */ /* 0x000fc800078ec0ff */
[----:B------:R-:W-:Y:S01]  /*03e0*/  LEA R4, R4, UR4, 0x2 ;  /* 0x0000000404047c11 */ /* 0x000fe2000f8e10ff */
[----:B------:R-:W-:-:S04]  /*03f0*/  IMAD.IADD R7, R7, 0x1, -R32 ;  /* 0x0000000107077824 */ /* 0x000fc800078e0a20 */
[C---:B------:R-:W-:Y:S01]  /*0400*/  IMAD.WIDE R28, R7.reuse, 0x4, R28 ;  /* 0x00000004071c7825 */ /* 0x040fe200078e021c */
[----:B--2---:R-:W-:Y:S01]  /*0410*/  STS.128 [R2], R12 ;  /* 0x0000000c02007388 */ /* 0x004fe20000000c00 */
[----:B------:R-:W-:Y:S06]  /*0420*/  BAR.SYNC.DEFER_BLOCKING 0x0 ;  /* 0x0000000000007b1d */ /* 0x000fec0000010000 */
[----:B------:R-:W0:Y:S04]  /*0430*/  LDS R13, [R4] ;  /* 0x00000000040d7984 */ /* 0x000e280000000800 */
[----:B------:R-:W-:Y:S04]  /*0440*/  LDS R27, [R4+0x410] ;  /* 0x00041000041b7984 */ /* 0x000fe80000000800 */
[----:B------:R-:W2:Y:S04]  /*0450*/  LDS R15, [R4+0x820] ;  /* 0x00082000040f7984 */ /* 0x000ea80000000800 */
[----:B------:R-:W-:Y:S01]  /*0460*/  LDS R14, [R4+0xc30] ;  /* 0x000c3000040e7984 */ /* 0x000fe20000000800 */
[----:B------:R-:W-:Y:S06]  /*0470*/  BAR.SYNC.DEFER_BLOCKING 0x0 ;  /* 0x0000000000007b1d */ /* 0x000fec0000010000 */
[----:B---3--:R-:W-:Y:S02]  /*0480*/  STS.128 [R2], R8 ;  /* 0x0000000802007388 */ /* 0x008fe40000000c00 */
[----:B------:R-:W-:Y:S06]  /*0490*/  BAR.SYNC.DEFER_BLOCKING 0x0 ;  /* 0x0000000000007b1d */ /* 0x000fec0000010000 */
[----:B------:R-:W-:Y:S04]  /*04a0*/  LDS R11, [R4] ;  /* 0x00000000040b7984 */ /* 0x000fe80000000800 */
[----:B------:R-:W-:Y:S04]  /*04b0*/  LDS R10, [R4+0x410] ;  /* 0x00041000040a7984 */ /* 0x000fe80000000800 */
[----:B------:R-:W-:Y:S04]  /*04c0*/  LDS R8, [R4+0x820] ;  /* 0x0008200004087984 */ /* 0x000fe80000000800 */
[----:B------:R-:W-:Y:S01]  /*04d0*/  LDS R9, [R4+0xc30] ;  /* 0x000c300004097984 */ /* 0x000fe20000000800 */
[----:B------:R-:W-:Y:S06]  /*04e0*/  BAR.SYNC.DEFER_BLOCKING 0x0 ;  /* 0x0000000000007b1d */ /* 0x000fec0000010000 */
[----:B----4-:R-:W-:Y:S02]  /*04f0*/  STS.128 [R2], R16 ;  /* 0x0000001002007388 */ /* 0x010fe40000000c00 */
[----:B------:R-:W-:Y:S06]  /*0500*/  BAR.SYNC.DEFER_BLOCKING 0x0 ;  /* 0x0000000000007b1d */ /* 0x000fec0000010000 */
[----:B------:R-:W-:Y:S04]  /*0510*/  LDS R16, [R4] ;  /* 0x0000000004107984 */ /* 0x000fe80000000800 */
[----:B------:R-:W-:Y:S04]  /*0520*/  LDS R17, [R4+0x410] ;  /* 0x0004100004117984 */ /* 0x000fe80000000800 */
[----:B------:R-:W-:Y:S04]  /*0530*/  LDS R18, [R4+0x820] ;  /* 0x0008200004127984 */ /* 0x000fe80000000800 */
[----:B------:R-:W-:Y:S01]  /*0540*/  LDS R19, [R4+0xc30] ;  /* 0x000c300004137984 */ /* 0x000fe20000000800 */
[----:B------:R-:W-:Y:S06]  /*0550*/  BAR.SYNC.DEFER_BLOCKING 0x0 ;  /* 0x0000000000007b1d */ /* 0x000fec0000010000 */
[----:B------:R3:W-:Y:S02]  /*0560*/  STS.128 [R2], R20 ;  /* 0x0000001402007388 */ /* 0x0007e40000000c00 */
[----:B------:R-:W-:Y:S08]  /*0570*/  BAR.SYNC.DEFER_BLOCKING 0x0 ;  /* 0x0000000000007b1d */ /* 0x000ff00000010000 */
[----:B---3--:R-:W3:Y:S08]  /*0580*/  LDC.64 R20, c[0x0][0x218] ;  /* 0x00008600ff147b82 */ /* 0x008ef00000000a00 */
[----:B------:R-:W4:Y:S01]  /*0590*/  LDC.64 R22, c[0x0][0x230] ;  /* 0x00008c00ff167b82 */ /* 0x000f220000000a00 */
[----:B------:R5:W2:Y:S04]  /*05a0*/  LDG.E.EL R12, desc[UR6][R28.64] ;  /* 0x000000061c0c7981 */ /* 0x000aa8000c2e1900 */
[----:B------:R-:W0:Y:S03]  /*05b0*/  LDS R32, [R4+0xc30] ;  /* 0x000c300004207984 */ /* 0x000e260000000800 */
[----:B-----5:R-:W5:Y:S01]  /*05c0*/  LDC.64 R28, c[0x0][0x228] ;  /* 0x00008a00ff1c7b82 */ /* 0x020f620000000a00 */
[----:B---3--:R-:W-:-:S06]  /*05d0*/  IMAD.WIDE R20, R7, 0x4, R20 ;  /* 0x0000000407147825 */ /* 0x008fcc00078e0214 */
[----:B------:R3:W0:Y:S01]  /*05e0*/  LDG.E.EL R20, desc[UR6][R20.64] ;  /* 0x0000000614147981 */ /* 0x000622000c2e1900 */
[----:B----4-:R-:W-:-:S06]  /*05f0*/  IMAD.WIDE R22, R7, 0x4, R22 ;  /* 0x0000000407167825 */ /* 0x010fcc00078e0216 */
[----:B------:R4:W2:Y:S04]  /*0600*/  LDG.E.EL R22, desc[UR6][R22.64] ;  /* 0x0000000616167981 */ /* 0x0008a8000c2e1900 */
[----:B---3--:R-:W-:Y:S01]  /*0610*/  LDS R21, [R4+0x410] ;  /* 0x0004100004157984 */ /* 0x008fe20000000800 */
[----:B-----5:R-:W-:-:S03]  /*0620*/  IMAD.WIDE R28, R7, 0x4, R28 ;  /* 0x00000004071c7825 */ /* 0x020fc600078e021c */
[----:B----4-:R-:W3:Y:S04]  /*0630*/  LDS R23, [R4+0x820] ;  /* 0x0008200004177984 */ /* 0x010ee80000000800 */
[----:B------:R4:W5:Y:S04]  /*0640*/  LDG.E.EL R28, desc[UR6][R28.64] ;  /* 0x000000061c1c7981 */ /* 0x000968000c2e1900 */
[----:B------:R-:W0:Y:S01]  /*0650*/  LDS R7, [R4] ;  /* 0x0000000004077984 */ /* 0x000e220000000800 */
[----:B------:R-:W-:Y:S01]  /*0660*/  LOP3.LUT R30, R30, 0xc, R31, 0xf8, !PT ;  /* 0x0000000c1e1e7812 */ /* 0x000fe200078ef81f */
[----:B------:R-:W-:Y:S01]  /*0670*/  BAR.SYNC.DEFER_BLOCKING 0x0 ;  /* 0x0000000000007b1d */ /* 0x000fe20000010000 */
[----:B--2---:R-:W-:-:S05]  /*0680*/  FADD R12, R12, 9.9999997473787516356e-06 ;  /* 0x3727c5ac0c0c7421 */ /* 0x004fca0000000000 */
[----:B------:R-:W2:Y:S02]  /*0690*/  MUFU.SQRT R33, R12 ;  /* 0x0000000c00217308 */ /* 0x000ea40000002000 */
[C---:B--2---:R-:W-:Y:S02]  /*06a0*/  FSETP.GT.AND P4, PT, R33.reuse, 8.50705917302346158658e+37, PT ;  /* 0x7e8000002100780b */ /* 0x044fe40003f84000 */
[----:B------:R-:W-:-:S11]  /*06b0*/  FSETP.GEU.AND P5, PT, R33, 1.175494350822287508e-38, PT ;  /* 0x008000002100780b */ /* 0x000fd60003fae000 */
[----:B------:R-:W-:-:S04]  /*06c0*/  @P4 FMUL R33, R33, 0.25 ;  /* 0x3e80000021214820 */ /* 0x000fc80000400000 */
[----:B------:R-:W-:Y:S01]  /*06d0*/  @!P5 FMUL R33, R33, 16777216 ;  /* 0x4b8000002121d820 */ /* 0x000fe20000400000 */
[----:B------:R-:W-:-:S03]  /*06e0*/  FSEL R12, R34, 1, P4 ;  /* 0x3f800000220c7808 */ /* 0x000fc60002000000 */
[----:B----4-:R2:W4:Y:S01]  /*06f0*/  MUFU.RCP R29, R33 ;  /* 0x00000021001d7308 */ /* 0x0105220000001000 */
[----:B------:R-:W-:Y:S02]  /*0700*/  IMAD.SHL.U32 R34, R25, 0x10, RZ ;  /* 0x0000001019227824 */ /* 0x000fe400078e00ff */
[----:B------:R-:W-:-:S03]  /*0710*/  @!P5 FMUL R12, R12, 16777216 ;  /* 0x4b8000000c0cd820 */ /* 0x000fc60000400000 */
[----:B------:R-:W-:Y:S01]  /*0720*/  LOP3.LUT R34, R34, 0xff0, RZ, 0xc0, !PT ;  /* 0x00000ff022227812 */ /* 0x000fe200078ec0ff */
[--C-:B0-----:R-:W-:Y:S01]  /*0730*/  FADD R13, R13, -R20.reuse ;  /* 0x800000140d0d7221 */ /* 0x101fe20000000000 */
[--C-:B------:R-:W-:Y:S02]  /*0740*/  FADD R15, R15, -R20.reuse ;  /* 0x800000140f0f7221 */ /* 0x100fe40000000000 */
[----:B------:R-:W-:Y:S01]  /*0750*/  LEA.HI R35, R34, UR4, RZ, 0x1e ;  /* 0x0000000422237c11 */ /* 0x000fe2000f8ff0ff */
[--C-:B------:R-:W-:Y:S01]  /*0760*/  FADD R32, R32, -R20.reuse ;  /* 0x8000001420207221 */ /* 0x100fe20000000000 */
[--C-:B--2---:R-:W-:Y:S01]  /*0770*/  FADD R33, R17, -R20.reuse ;  /* 0x8000001411217221 */ /* 0x104fe20000000000 */
[----:B----4-:R-:W-:Y:S02]  /*0780*/  FMUL R29, R29, R12 ;  /* 0x0000000c1d1d7220 */ /* 0x010fe40000400000 */
[----:B------:R-:W-:Y:S02]  /*0790*/  IMAD R12, R34, 0x4, R35 ;  /* 0x00000004220c7824 */ /* 0x000fe400078e0223 */
[--C-:B------:R-:W-:Y:S01]  /*07a0*/  FADD R14, R14, -R20.reuse ;  /* 0x800000140e0e7221 */ /* 0x100fe20000000000 */
[--C-:B------:R-:W-:Y:S01]  /*07b0*/  FADD R34, R18, -R20.reuse ;  /* 0x8000001412227221 */ /* 0x100fe20000000000 */
[C---:B------:R-:W-:Y:S01]  /*07c0*/  FMUL R15, R29.reuse, R15 ;  /* 0x0000000f1d0f7220 */ /* 0x040fe20000400000 */
[----:B------:R-:W-:Y:S01]  /*07d0*/  FMUL R35, R29, R13 ;  /* 0x0000000d1d237220 */ /* 0x000fe20000400000 */
[--C-:B------:R-:W-:Y:S01]  /*07e0*/  FADD R18, R19, -R20.reuse ;  /* 0x8000001413127221 */ /* 0x100fe20000000000 */
[--C-:B---3--:R-:W-:Y:S01]  /*07f0*/  FADD R23, R23, -R20.reuse ;  /* 0x8000001417177221 */ /* 0x108fe20000000000 */
[----:B------:R-:W-:Y:S01]  /*0800*/  FMUL R13, R29, R32 ;  /* 0x000000201d0d7220 */ /* 0x000fe20000400000 */
[--C-:B------:R-:W-:Y:S01]  /*0810*/  FADD R19, R7, -R20.reuse ;  /* 0x8000001407137221 */ /* 0x100fe20000000000 */
[----:B------:R-:W-:Y:S01]  /*0820*/  FADD R21, R21, -R20 ;  /* 0x8000001415157221 */ /* 0x000fe20000000000 */
[C---:B------:R-:W-:Y:S01]  /*0830*/  FMUL R7, R29.reuse, R33 ;  /* 0x000000211d077220 */ /* 0x040fe20000400000 */
[----:B------:R-:W-:Y:S01]  /*0840*/  FMUL R14, R29, R14 ;  /* 0x0000000e1d0e7220 */ /* 0x000fe20000400000 */
[C---:B-----5:R-:W-:Y:S01]  /*0850*/  FFMA R33, R28.reuse, R15, R22 ;  /* 0x0000000f1c217223 */ /* 0x060fe20000000016 */
[----:B------:R-:W-:Y:S01]  /*0860*/  FADD R11, R11, -R20 ;  /* 0x800000140b0b7221 */ /* 0x000fe20000000000 */
[C---:B------:R-:W-:Y:S01]  /*0870*/  FMUL R23, R29.reuse, R23 ;  /* 0x000000171d177220 */ /* 0x040fe20000400000 */
[----:B------:R-:W-:Y:S01]  /*0880*/  FFMA R15, R28, R13, R22 ;  /* 0x0000000d1c0f7223 */ /* 0x000fe20000000016 */
[--C-:B------:R-:W-:Y:S01]  /*0890*/  FADD R16, R16, -R20.reuse ;  /* 0x8000001410107221 */ /* 0x100fe20000000000 */
[C---:B------:R-:W-:Y:S01]  /*08a0*/  FMUL R19, R29.reuse, R19 ;  /* 0x000000131d137220 */ /* 0x040fe20000400000 */
[----:B------:R-:W-:Y:S01]  /*08b0*/  FMUL R21, R29, R21 ;  /* 0x000000151d157220 */ /* 0x000fe20000400000 */
[--C-:B------:R-:W-:Y:S01]  /*08c0*/  FADD R8, R8, -R20.reuse ;  /* 0x8000001408087221 */ /* 0x100fe20000000000 */
[--C-:B------:R-:W-:Y:S01]  /*08d0*/  FADD R27, R27, -R20.reuse ;  /* 0x800000141b1b7221 */ /* 0x100fe20000000000 */
[--C-:B------:R-:W-:Y:S01]  /*08e0*/  FADD R10, R10, -R20.reuse ;  /* 0x800000140a0a7221 */ /* 0x100fe20000000000 */
[----:B------:R-:W-:Y:S01]  /*08f0*/  FADD R9, R9, -R20 ;  /* 0x8000001409097221 */ /* 0x000fe20000000000 */
[C-C-:B------:R-:W-:Y:S01]  /*0900*/  FFMA R32, R28.reuse, R14, R22.reuse ;  /* 0x0000000e1c207223 */ /* 0x140fe20000000016 */
[C---:B------:R-:W-:Y:S01]  /*0910*/  FMUL R11, R29.reuse, R11 ;  /* 0x0000000b1d0b7220 */ /* 0x040fe20000400000 */
[C-C-:B------:R-:W-:Y:S01]  /*0920*/  FFMA R14, R28.reuse, R7, R22.reuse ;  /* 0x000000071c0e7223 */ /* 0x140fe20000000016 */
[C-C-:B------:R-:W-:Y:S01]  /*0930*/  FFMA R23, R28.reuse, R23, R22.reuse ;  /* 0x000000171c177223 */ /* 0x140fe20000000016 */
[C---:B------:R-:W-:Y:S01]  /*0940*/  FMUL R18, R29.reuse, R18 ;  /* 0x000000121d127220 */ /* 0x040fe20000400000 */
[----:B------:R-:W-:Y:S01]  /*0950*/  FMUL R16, R29, R16 ;  /* 0x000000101d107220 */ /* 0x000fe20000400000 */
[C-C-:B------:R-:W-:Y:S01]  /*0960*/  FFMA R7, R28.reuse, R21, R22.reuse ;  /* 0x000000151c077223 */ /* 0x140fe20000000016 */
[C-C-:B------:R-:W-:Y:S01]  /*0970*/  FFMA R19, R28.reuse, R19, R22.reuse ;  /* 0x000000131c137223 */ /* 0x140fe20000000016 */
[----:B------:R-:W-:Y:S01]  /*0980*/  FSETP.GEU.AND P6, PT, R15, RZ, PT ;  /* 0x000000ff0f00720b */ /* 0x000fe20003fce000 */
[C---:B------:R-:W-:Y:S01]  /*0990*/  FMUL R17, R29.reuse, R34 ;  /* 0x000000221d117220 */ /* 0x040fe20000400000 */
[C---:B------:R-:W-:Y:S01]  /*09a0*/  FMUL R20, R29.reuse, R8 ;  /* 0x000000081d147220 */ /* 0x040fe20000400000 */
[C---:B------:R-:W-:Y:S01]  /*09b0*/  FMUL R9, R29.reuse, R9 ;  /* 0x000000091d097220 */ /* 0x040fe20000400000 */
[C---:B------:R-:W-:Y:S01]  /*09c0*/  FMUL R8, R29.reuse, R10 ;  /* 0x0000000a1d087220 */ /* 0x040fe20000400000 */
[----:B------:R-:W-:Y:S01]  /*09d0*/  FMUL R27, R29, R27 ;  /* 0x0000001b1d1b7220 */ /* 0x000fe20000400000 */
[C-C-:B------:R-:W-:Y:S01]  /*09e0*/  FFMA R29, R28.reuse, R11, R22.reuse ;  /* 0x0000000b1c1d7223 */ /* 0x140fe20000000016 */
[C-C-:B------:R-:W-:Y:S01]  /*09f0*/  FFMA R11, R28.reuse, R16, R22.reuse ;  /* 0x000000101c0b7223 */ /* 0x140fe20000000016 */
[C-C-:B------:R-:W-:Y:S01]  /*0a00*/  FFMA R18, R28.reuse, R18, R22.reuse ;  /* 0x000000121c127223 */ /* 0x140fe20000000016 */
[----:B------:R-:W-:Y:S01]  /*0a10*/  FSETP.GEU.AND P5, PT, R23, RZ, PT ;  /* 0x000000ff1700720b */ /* 0x000fe20003fae000 */
[C-C-:B------:R-:W-:Y:S01]  /*0a20*/  FFMA R16, R28.reuse, R17, R22.reuse ;  /* 0x000000111c107223 */ /* 0x140fe20000000016 */
[----:B------:R-:W-:Y:S01]  /*0a30*/  FSEL R21, R15, RZ, P6 ;  /* 0x000000ff0f157208 */ /* 0x000fe20003000000 */
[----:B------:R-:W-:Y:S01]  /*0a40*/  FFMA R34, R28, R27, R22 ;  /* 0x0000001b1c227223 */ /* 0x000fe20000000016 */
[----:B------:R-:W-:-:S02]  /*0a50*/  FSETP.GEU.AND P4, PT, R7, RZ, PT ;  /* 0x000000ff0700720b */ /* 0x000fc40003f8e000 */
[----:B------:R-:W-:Y:S01]  /*0a60*/  FSETP.GEU.AND P6, PT, R19, RZ, PT ;  /* 0x000000ff1300720b */ /* 0x000fe20003fce000 */
[C-C-:B------:R-:W-:Y:S01]  /*0a70*/  FFMA R27, R28.reuse, R20, R22.reuse ;  /* 0x000000141c1b7223 */ /* 0x140fe20000000016 */
[C-C-:B------:R-:W-:Y:S01]  /*0a80*/  FFMA R35, R28.reuse, R35, R22.reuse ;  /* 0x000000231c237223 */ /* 0x140fe20000000016 */
[C-C-:B------:R-:W-:Y:S01]  /*0a90*/  FFMA R8, R28.reuse, R8, R22.reuse ;  /* 0x000000081c087223 */ /* 0x140fe20000000016 */
[----:B------:R-:W-:Y:S01]  /*0aa0*/  FFMA R9, R28, R9, R22 ;  /* 0x000000091c097223 */ /* 0x000fe20000000016 */
[----:B------:R-:W-:Y:S02]  /*0ab0*/  FSEL R20, R23, RZ, P5 ;  /* 0x000000ff17147208 */ /* 0x000fe40002800000 */
[----:B------:R-:W-:Y:S02]  /*0ac0*/  FSETP.GEU.AND P5, PT, R18, RZ, PT ;  /* 0x000000ff1200720b */ /* 0x000fe40003fae000 */
[----:B------:R-:W-:Y:S02]  /*0ad0*/  FSEL R7, R7, RZ, P4 ;  /* 0x000000ff07077208 */ /* 0x000fe40002000000 */
[----:B------:R-:W-:-:S02]  /*0ae0*/  FSEL R22, R19, RZ, P6 ;  /* 0x000000ff13167208 */ /* 0x000fc40003000000 */
[----:B------:R-:W-:Y:S02]  /*0af0*/  FSETP.GEU.AND P4, PT, R16, RZ, PT ;  /* 0x000000ff1000720b */ /* 0x000fe40003f8e000 */
[----:B------:R-:W-:Y:S02]  /*0b00*/  FSETP.GEU.AND P6, PT, R14, RZ, PT ;  /* 0x000000ff0e00720b */ /* 0x000fe40003fce000 */
[----:B------:R-:W-:Y:S02]  /*0b10*/  FSEL R17, R18, RZ, P5 ;  /* 0x000000ff12117208 */ /* 0x000fe40002800000 */
[----:B------:R-:W-:Y:S02]  /*0b20*/  FSEL R16, R16, RZ, P4 ;  /* 0x000000ff10107208 */ /* 0x000fe40002000000 */
[----:B------:R-:W-:Y:S02]  /*0b30*/  FSEL R18, R14, RZ, P6 ;  /* 0x000000ff0e127208 */ /* 0x000fe40003000000 */
[----:B------:R-:W-:-:S02]  /*0b40*/  FSETP.GEU.AND P5, PT, R11, RZ, PT ;  /* 0x000000ff0b00720b */ /* 0x000fc40003fae000 */
[----:B------:R-:W-:Y:S02]  /*0b50*/  FSETP.GEU.AND P4, PT, R9, RZ, PT ;  /* 0x000000ff0900720b */ /* 0x000fe40003f8e000 */
[----:B------:R-:W-:Y:S02]  /*0b60*/  FSETP.GEU.AND P6, PT, R27, RZ, PT ;  /* 0x000000ff1b00720b */ /* 0x000fe40003fce000 */
[----:B------:R-:W-:Y:S02]  /*0b70*/  FSEL R19, R11, RZ, P5 ;  /* 0x000000ff0b137208 */ /* 0x000fe40002800000 */
[----:B------:R-:W-:Y:S02]  /*0b80*/  FSEL R23, R9, RZ, P4 ;  /* 0x000000ff09177208 */ /* 0x000fe40002000000 */
[----:B------:R-:W-:Y:S02]  /*0b90*/  FSEL R27, R27, RZ, P6 ;  /* 0x000000ff1b1b7208 */ /* 0x000fe40003000000 */
[----:B------:R-:W-:-:S02]  /*0ba0*/  FSETP.GEU.AND P5, PT, R8, RZ, PT ;  /* 0x000000ff0800720b */ /* 0x000fc40003fae000 */
[C---:B------:R-:W-:Y:S02]  /*0bb0*/  FSETP.GEU.AND P4, PT, R33.reuse, RZ, PT ;  /* 0x000000ff2100720b */ /* 0x040fe40003f8e000 */
[----:B------:R-:W-:Y:S02]  /*0bc0*/  FSETP.GEU.AND P6, PT, R34, RZ, PT ;  /* 0x000000ff2200720b */ /* 0x000fe40003fce000 */
[----:B------:R-:W-:Y:S02]  /*0bd0*/  FSEL R28, R8, RZ, P5 ;  /* 0x000000ff081c7208 */ /* 0x000fe40002800000 */
[----:B------:R-:W-:Y:S02]  /*0be0*/  FSEL R33, R33, RZ, P4 ;  /* 0x000000ff21217208 */ /* 0x000fe40002000000 */
[----:B------:R-:W-:Y:S02]  /*0bf0*/  FSEL R34, R34, RZ, P6 ;  /* 0x000000ff22227208 */ /* 0x000fe40003000000 */
[----:B------:R-:W-:-:S02]  /*0c00*/  FSETP.GEU.AND P5, PT, R35, RZ, PT ;  /* 0x000000ff2300720b */ /* 0x000fc40003fae000 */
[----:B------:R-:W-:Y:S02]  /*0c10*/  FSETP.GEU.AND P4, PT, R29, RZ, PT ;  /* 0x000000ff1d00720b */ /* 0x000fe40003f8e000 */
[C---:B------:R-:W-:Y:S02]  /*0c20*/  FSETP.GEU.AND P6, PT, R32.reuse, RZ, PT ;  /* 0x000000ff2000720b */ /* 0x040fe40003fce000 */
[----:B------:R-:W-:Y:S02]  /*0c30*/  FSEL R35, R35, RZ, P5 ;  /* 0x000000ff23237208 */ /* 0x000fe40002800000 */
[----:B------:R-:W-:Y:S02]  /*0c40*/  FSEL R32, R32, RZ, P6 ;  /* 0x000000ff20207208 */ /* 0x000fe40003000000 */
[----:B------:R-:W-:Y:S01]  /*0c50*/  FSEL R29, R29, RZ, P4 ;  /* 0x000000ff1d1d7208 */ /* 0x000fe20002000000 */
[----:B------:R-:W-:Y:S04]  /*0c60*/  STS [R12], R35 ;  /* 0x000000230c007388 */ /* 0x000fe80000000800 */
[----:B------:R-:W-:Y:S04]  /*0c70*/  STS [R12+0x4], R34 ;  /* 0x000004220c007388 */ /* 0x000fe80000000800 */
        /* <DEDUP_REMOVED lines=13> */
[----:B------:R1:W-:Y:S01]  /*0d50*/  STS [R12+0x3c], R21 ;  /* 0x00003c150c007388 */ /* 0x0003e20000000800 */
[----:B------:R-:W-:-:S05]  /*0d60*/  LOP3.LUT R10, R25, 0xfc, RZ, 0xc0, !PT ;  /* 0x000000fc190a7812 */ /* 0x000fca00078ec0ff */
[----:B------:R-:W-:-:S05]  /*0d70*/  VIADD R13, R10, UR4 ;  /* 0x000000040a0d7c36 */ /* 0x000fca0008000000 */
[C---:B------:R-:W-:Y:S01]  /*0d80*/  LEA R14, R24.reuse, R13, 0x2 ;  /* 0x0000000d180e7211 */ /* 0x040fe200078e10ff */
[----:B------:R-:W-:Y:S01]  /*0d90*/  BAR.SYNC.DEFER_BLOCKING 0x0 ;  /* 0x0000000000007b1d */ /* 0x000fe20000010000 */
[----:B------:R-:W-:Y:S02]  /*0da0*/  SHF.R.U32.HI R13, RZ, 0x2, R25 ;  /* 0x00000002ff0d7819 */ /* 0x000fe40000011619 */
[----:B------:R-:W-:-:S03]  /*0db0*/  LOP3.LUT R15, R24, 0x400, RZ, 0xfc, !PT ;  /* 0x00000400180f7812 */ /* 0x000fc600078efcff */
[----:B------:R-:W-:Y:S04]  /*0dc0*/  LDS R8, [R14] ;  /* 0x000000000e087984 */ /* 0x000fe80000000800 */
[----:B------:R-:W-:Y:S04]  /*0dd0*/  LDS R9, [R14+0x4] ;  /* 0x000004000e097984 */ /* 0x000fe80000000800 */
[----:B------:R-:W-:Y:S04]  /*0de0*/  LDS R10, [R14+0x8] ;  /* 0x000008000e0a7984 */ /* 0x000fe80000000800 */
[----:B------:R0:W2:Y:S01]  /*0df0*/  LDS R11, [R14+0xc] ;  /* 0x00000c000e0b7984 */ /* 0x0000a20000000800 */
[----:B------:R-:W-:-:S02]  /*0e00*/  SGXT.U32 R13, R13, 0x6 ;  /* 0x000000060d0d781a */ /* 0x000fc40000000000 */
[----:B------:R-:W-:Y:S02]  /*0e10*/  SHF.R.U32.HI R15, RZ, 0x2, R15 ;  /* 0x00000002ff0f7819 */ /* 0x000fe4000001160f */
[----:B------:R-:W-:Y:S02]  /*0e20*/  PRMT R13, R13, 0x6540, R26 ;  /* 0x000065400d0d7816 */ /* 0x000fe4000000001a */
[----:B------:R-:W-:Y:S02]  /*0e30*/  LOP3.LUT R15, R15, 0x1fc, RZ, 0xc0, !PT ;  /* 0x000001fc0f0f7812 */ /* 0x000fe400078ec0ff */
[----:B------:R-:W-:Y:S01]  /*0e40*/  ISETP.GE.AND P4, PT, R30, 0x40, PT ;  /* 0x000000401e00780c */ /* 0x000fe20003f86270 */
[----:B------:R-:W-:Y:S02]  /*0e50*/  IMAD R25, R13, 0x40, R30 ;  /* 0x000000400d197824 */ /* 0x000fe400078e021e */
[----:B------:R-:W-:Y:S02]  /*0e60*/  VIADD R15, R15, UR4 ;  /* 0x000000040f0f7c36 */ /* 0x000fe40008000000 */
[----:B-1----:R-:W-:-:S04]  /*0e70*/  IMAD.WIDE R12, R25, 0x4, R36 ;  /* 0x00000004190c7825 */ /* 0x002fc800078e0224 */
[C---:B0-----:R-:W-:Y:S01]  /*0e80*/  IMAD R14, R24.reuse, 0x4, R15 ;  /* 0x00000004180e7824 */ /* 0x041fe200078e020f */
[----:B------:R-:W-:-:S03]  /*0e90*/  LOP3.LUT R15, R24, 0x800, RZ, 0xfc, !PT ;  /* 0x00000800180f7812 */ /* 0x000fc600078efcff */
[----:B--2---:R0:W-:Y:S04]  /*0ea0*/  @!P4 STG.E.128 desc[UR6][R12.64], R8 ;  /* 0x000000080c00c986 */ /* 0x0041e8000c101d06 */
[----:B------:R-:W-:Y:S04]  /*0eb0*/  LDS R8, [R14+0x1000] ;  /* 0x001000000e087984 */ /* 0x000fe80000000800 */
[----:B------:R-:W-:Y:S04]  /*0ec0*/  LDS R9, [R14+0x1004] ;  /* 0x001004000e097984 */ /* 0x000fe80000000800 */
[----:B------:R-:W-:Y:S04]  /*0ed0*/  LDS R10, [R14+0x1008] ;  /* 0x001008000e0a7984 */ /* 0x000fe80000000800 */
[----:B------:R1:W2:Y:S01]  /*0ee0*/  LDS R11, [R14+0x100c] ;  /* 0x00100c000e0b7984 */ /* 0x0002a20000000800 */
[----:B------:R-:W-:-:S04]  /*0ef0*/  SHF.R.U32.HI R15, RZ, 0x2, R15 ;  /* 0x00000002ff0f7819 */ /* 0x000fc8000001160f */
[----:B------:R-:W-:-:S04]  /*0f00*/  LOP3.LUT R15, R15, 0x2fc, RZ, 0xc0, !PT ;  /* 0x000002fc0f0f7812 */ /* 0x000fc800078ec0ff */
[----:B------:R-:W-:Y:S01]  /*0f10*/  IADD3 R31, R15, UR4, RZ ;  /* 0x000000040f1f7c10 */ /* 0x000fe2000fffe0ff */
[----:B------:R-:W-:-:S04]  /*0f20*/  VIADD R15, R25, 0x1000 ;  /* 0x00001000190f7836 */ /* 0x000fc80000000000 */
[----:B0-----:R-:W-:-:S04]  /*0f30*/  IMAD.WIDE R12, R15, 0x4, R36 ;  /* 0x000000040f0c7825 */ /* 0x001fc800078e0224 */
[C---:B------:R-:W-:Y:S01]  /*0f40*/  IMAD R31, R24.reuse, 0x4, R31 ;  /* 0x00000004181f7824 */ /* 0x040fe200078e021f */
[----:B-1----:R-:W-:Y:S01]  /*0f50*/  LOP3.LUT R14, R24, 0xc00, RZ, 0xfc, !PT ;  /* 0x00000c00180e7812 */ /* 0x002fe200078efcff */
[----:B--2---:R0:W-:Y:S04]  /*0f60*/  @!P4 STG.E.128 desc[UR6][R12.64], R8 ;  /* 0x000000080c00c986 */ /* 0x0041e8000c101d06 */
[----:B------:R-:W-:Y:S04]  /*0f70*/  LDS R8, [R31+0x2000] ;  /* 0x002000001f087984 */ /* 0x000fe80000000800 */
[----:B------:R-:W-:Y:S04]  /*0f80*/  LDS R9, [R31+0x2004] ;  /* 0x002004001f097984 */ /* 0x000fe80000000800 */
[----:B------:R-:W-:Y:S04]  /*0f90*/  LDS R10, [R31+0x2008] ;  /* 0x002008001f0a7984 */ /* 0x000fe80000000800 */
[----:B------:R-:W1:Y:S01]  /*0fa0*/  LDS R11, [R31+0x200c] ;  /* 0x00200c001f0b7984 */ /* 0x000e620000000800 */
[----:B------:R-:W-:-:S04]  /*0fb0*/  SHF.R.U32.HI R14, RZ, 0x2, R14 ;  /* 0x00000002ff0e7819 */ /* 0x000fc8000001160e */
[----:B------:R-:W-:Y:S02]  /*0fc0*/  LOP3.LUT R14, R14, 0x3fc, RZ, 0xc0, !PT ;  /* 0x000003fc0e0e7812 */ /* 0x000fe400078ec0ff */
[----:B------:R-:W-:-:S03]  /*0fd0*/  IADD3 R15, R25, 0x2000, RZ ;  /* 0x00002000190f7810 */ /* 0x000fc60007ffe0ff */
[----:B------:R-:W-:Y:S02]  /*0fe0*/  VIADD R14, R14, UR4 ;  /* 0x000000040e0e7c36 */ /* 0x000fe40008000000 */
[----:B0-----:R-:W-:-:S04]  /*0ff0*/  IMAD.WIDE R12, R15, 0x4, R36 ;  /* 0x000000040f0c7825 */ /* 0x001fc800078e0224 */
[----:B------:R-:W-:-:S05]  /*1000*/  IMAD R24, R24, 0x4, R14 ;  /* 0x0000000418187824 */ /* 0x000fca00078e020e */
[----:B------:R-:W-:Y:S04]  /*1010*/  LDS R14, [R24+0x3008] ;  /* 0x00300800180e7984 */ /* 0x000fe80000000800 */
[----:B------:R-:W-:Y:S04]  /*1020*/  LDS R15, [R24+0x300c] ;  /* 0x00300c00180f7984 */ /* 0x000fe80000000800 */
[----:B-1----:R-:W-:Y:S04]  /*1030*/  @!P4 STG.E.128 desc[UR6][R12.64], R8 ;  /* 0x000000080c00c986 */ /* 0x002fe8000c101d06 */
[----:B------:R-:W-:Y:S04]  /*1040*/  LDS R12, [R24+0x3000] ;  /* 0x00300000180c7984 */ /* 0x000fe80000000800 */
[----:B------:R0:W1:Y:S01]  /*1050*/  LDS R13, [R24+0x3004] ;  /* 0x00300400180d7984 */ /* 0x0000620000000800 */
[----:B------:R-:W-:-:S04]  /*1060*/  VIADD R25, R25, 0x3000 ;  /* 0x0000300019197836 */ /* 0x000fc80000000000 */
[----:B------:R-:W-:Y:S02]  /*1070*/  IMAD.WIDE R36, R25, 0x4, R36 ;  /* 0x0000000419247825 */ /* 0x000fe400078e0224 */
[----:B0-----:R-:W0:Y:S03]  /*1080*/  LDC.64 R24, c[0x0][0x240] ;  /* 0x00009000ff187b82 */ /* 0x001e260000000a00 */
[----:B-1----:R-:W-:Y:S05]  /*1090*/  @!P4 STG.E.128 desc[UR6][R36.64], R12 ;  /* 0x0000000c2400c986 */ /* 0x002fea000c101d06 */
[----:B------:R-:W-:Y:S06]  /*10a0*/  BAR.SYNC.DEFER_BLOCKING 0x0 ;  /* 0x0000000000007b1d */ /* 0x000fec0000010000 */
[----:B------:R-:W-:Y:S04]  /*10b0*/  STS [R4], R35 ;  /* 0x0000002304007388 */ /* 0x000fe80000000800 */
[----:B------:R-:W-:Y:S04]  /*10c0*/  STS [R4+0x410], R34 ;  /* 0x0004102204007388 */ /* 0x000fe80000000800 */
[----:B------:R-:W-:Y:S04]  /*10d0*/  STS [R4+0x820], R33 ;  /* 0x0008202104007388 */ /* 0x000fe80000000800 */
[----:B------:R-:W-:Y:S01]  /*10e0*/  STS [R4+0xc30], R32 ;  /* 0x000c302004007388 */ /* 0x000fe20000000800 */
[----:B------:R-:W-:Y:S06]  /*10f0*/  BAR.SYNC.DEFER_BLOCKING 0x0 ;  /* 0x0000000000007b1d */ /* 0x000fec0000010000 */
[----:B------:R-:W1:Y:S02]  /*1100*/  LDS.128 R8, [R2] ;  /* 0x0000000002087984 */ /* 0x000e640000000c00 */
[----:B------:R-:W-:Y:S06]  /*1110*/  BAR.SYNC.DEFER_BLOCKING 0x0 ;  /* 0x0000000000007b1d */ /* 0x000fec0000010000 */
[----:B------:R-:W-:Y:S04]  /*1120*/  STS [R4], R29 ;  /* 0x0000001d04007388 */ /* 0x000fe80000000800 */
[----:B------:R-:W-:Y:S04]  /*1130*/  STS [R4+0x410], R28 ;  /* 0x0004101c04007388 */ /* 0x000fe80000000800 */
[----:B------:R0:W-:Y:S04]  /*1140*/  STS [R4+0x820], R27 ;  /* 0x0008201b04007388 */ /* 0x0001e80000000800 */
[----:B------:R-:W-:Y:S01]  /*1150*/  STS [R4+0xc30], R23 ;  /* 0x000c301704007388 */ /* 0x000fe20000000800 */
[----:B------:R-:W-:Y:S06]  /*1160*/  BAR.SYNC.DEFER_BLOCKING 0x0 ;  /* 0x0000000000007b1d */ /* 0x000fec0000010000 */
[----:B------:R-:W2:Y:S02]  /*1170*/  LDS.128 R12, [R2] ;  /* 0x00000000020c7984 */ /* 0x000ea40000000c00 */
[----:B------:R-:W-:Y:S06]  /*1180*/  BAR.SYNC.DEFER_BLOCKING 0x0 ;  /* 0x0000000000007b1d */ /* 0x000fec0000010000 */
[----:B------:R-:W-:Y:S04]  /*1190*/  STS [R4], R19 ;  /* 0x0000001304007388 */ /* 0x000fe80000000800 */
[----:B------:R-:W-:Y:S04]  /*11a0*/  STS [R4+0x410], R18 ;  /* 0x0004101204007388 */ /* 0x000fe80000000800 */
[----:B------:R-:W-:Y:S04]  /*11b0*/  STS [R4+0x820], R16 ;  /* 0x0008201004007388 */ /* 0x000fe80000000800 */
[----:B------:R-:W-:Y:S01]  /*11c0*/  STS [R4+0xc30], R17 ;  /* 0x000c301104007388 */ /* 0x000fe20000000800 */
[----:B------:R-:W-:Y:S06]  /*11d0*/  BAR.SYNC.DEFER_BLOCKING 0x0 ;  /* 0x0000000000007b1d */ /* 0x000fec0000010000 */
[----:B------:R-:W3:Y:S02]  /*11e0*/  LDS.128 R16, [R2] ;  /* 0x0000000002107984 */ /* 0x000ee40000000c00 */
[----:B------:R-:W-:Y:S01]  /*11f0*/  BAR.SYNC.DEFER_BLOCKING 0x0 ;  /* 0x0000000000007b1d */ /* 0x000fe20000010000 */
[----:B0-----:R-:W-:-:S05]  /*1200*/  IMAD.WIDE R26, R3, 0x4, R24 ;  /* 0x00000004031a7825 */ /* 0x001fca00078e0218 */
[----:B------:R0:W-:Y:S04]  /*1210*/  STS [R4], R22 ;  /* 0x0000001604007388 */ /* 0x0001e80000000800 */
[----:B------:R0:W-:Y:S04]  /*1220*/  STS [R4+0x410], R7 ;  /* 0x0004100704007388 */ /* 0x0001e80000000800 */
[----:B------:R0:W-:Y:S04]  /*1230*/  STS [R4+0x820], R20 ;  /* 0x0008201404007388 */ /* 0x0001e80000000800 */
[----:B------:R0:W-:Y:S01]  /*1240*/  STS [R4+0xc30], R21 ;  /* 0x000c301504007388 */ /* 0x0001e20000000800 */
[----:B------:R-:W-:Y:S01]  /*1250*/  BAR.SYNC.DEFER_BLOCKING 0x0 ;  /* 0x0000000000007b1d */ /* 0x000fe20000010000 */
[----:B------:R-:W-:-:S04]  /*1260*/  IMAD.WIDE R28, R6, 0x4, R24 ;  /* 0x00000004061c7825 */ /* 0x000fc800078e0218 */
[----:B------:R-:W-:Y:S01]  /*1270*/  IMAD.WIDE R30, R5, 0x4, R24 ;  /* 0x00000004051e7825 */ /* 0x000fe200078e0218 */
[----:B-1----:R0:W-:Y:S04]  /*1280*/  @!P3 STG.E.128 desc[UR6][R26.64], R8 ;  /* 0x000000081a00b986 */ /* 0x0021e8000c101d06 */
[----:B--2---:R0:W-:Y:S04]  /*1290*/  @!P2 STG.E.128 desc[UR6][R28.64], R12 ;  /* 0x0000000c1c00a986 */ /* 0x0041e8000c101d06 */
[----:B---3--:R0:W-:Y:S02]  /*12a0*/  @!P1 STG.E.128 desc[UR6][R30.64], R16 ;  /* 0x000000101e009986 */ /* 0x0081e4000c101d06 */
[----:B0-----:R-:W-:Y:S05]  /*12b0*/  @P0 EXIT ;  /* 0x000000000000094d */ /* 0x001fea0003800000 */
[----:B0-----:R-:W0:Y:S01]  /*12c0*/  LDS.128 R4, [R2] ;  /* 0x0000000002047984 */ /* 0x001e220000000c00 */
[----:B------:R-:W-:-:S05]  /*12d0*/  IMAD.WIDE R24, R0, 0x4, R24 ;  /* 0x0000000400187825 */ /* 0x000fca00078e0218 */
[----:B0-----:R-:W-:Y:S01]  /*12e0*/  STG.E.128 desc[UR6][R24.64], R4 ;  /* 0x0000000418007986 */ /* 0x001fe2000c101d06 */
[----:B------:R-:W-:Y:S05]  /*12f0*/  EXIT ;  /* 0x000000000000794d */ /* 0x000fea0003800000 */
.L_x_0:
[----:B------:R-:W-:-:S00]  /*1300*/  BRA `(.L_x_0) ;  /* 0xfffffffc00fc7947 */ /* 0x000fc0000383ffff */
[----:B------:R-:W-:-:S00]  /*1310*/  NOP ;  /* 0x0000000000007918 */ /* 0x000fc00000000000 */
        /* <DEDUP_REMOVED lines=14> */
.L_x_1:


//--------------------- .nv.global.init           --------------------------
	.section	.nv.global.init,"aw",@progbits
.nv.global.init:
	.type		_$_str,@object
	.size		_$_str,(_$_str_$_2 - _$_str)
_$_str:
        /*0000*/ 	.byte	0x5f, 0x5f, 0x43, 0x55, 0x44, 0x41, 0x5f, 0x46, 0x54, 0x5a, 0x00
	.type		_$_str_$_2,@object
	.size		_$_str_$_2,(.L_1 - _$_str_$_2)
_$_str_$_2:
        /*000b*/ 	.byte	0x5f, 0x5f, 0x43, 0x55, 0x44, 0x41, 0x5f, 0x50, 0x52, 0x45, 0x43, 0x5f, 0x53, 0x51, 0x52, 0x54
        /*001b*/ 	.byte	0x00
.L_1:


//--------------------- .nv.shared.triton_poi_fused__native_batch_norm_legit_no_training_convolution_relu_5 --------------------------
	.section	.nv.shared.triton_poi_fused__native_batch_norm_legit_no_training_convolution_relu_5,"aw",@nobits
	.sectionflags	@""
	.align	16
	.zero		1024


//--------------------- .nv.constant0.triton_poi_fused__native_batch_norm_legit_no_training_convolution_relu_5 --------------------------
	.section	.nv.constant0.triton_poi_fused__native_batch_norm_legit_no_training_convolution_relu_5,"a",@progbits
	.sectionflags	@""
	.align	4
.nv.constant0.triton_poi_fused__native_batch_norm_legit_no_training_convolution_relu_5:
	.zero		592
